//
// Generated by NVIDIA NVVM Compiler
//
// Compiler Build ID: CL-36424714
// Cuda compilation tools, release 13.0, V13.0.88
// Based on NVVM 20.0.0
//

.version 9.0
.target sm_100
.address_size 64

	// .globl	_ZN3cub18CUB_300001_SM_10006detail11EmptyKernelIvEEvv
.global .align 4 .b8 precalc_xorwow_matrix[102400];
.global .align 4 .b8 precalc_xorwow_offset_matrix[102400];
.global .align 4 .b8 mrg32k3aM1[2304];
.global .align 4 .b8 mrg32k3aM2[2304];
.global .align 4 .b8 mrg32k3aM1SubSeq[2016];
.global .align 4 .b8 mrg32k3aM2SubSeq[2016];
.global .align 4 .b8 mrg32k3aM1Seq[2304];
.global .align 4 .b8 mrg32k3aM2Seq[2304];
.const .align 8 .b8 __cr_lgamma_table[72];
.global .align 1 .b8 _ZN41_INTERNAL_1ffc87ad_4_k_cu_a279e057_2888454cuda3std3__45__cpo5beginE[1];
.global .align 1 .b8 _ZN41_INTERNAL_1ffc87ad_4_k_cu_a279e057_2888454cuda3std3__45__cpo3endE[1];
.global .align 1 .b8 _ZN41_INTERNAL_1ffc87ad_4_k_cu_a279e057_2888454cuda3std3__45__cpo6cbeginE[1];
.global .align 1 .b8 _ZN41_INTERNAL_1ffc87ad_4_k_cu_a279e057_2888454cuda3std3__45__cpo4cendE[1];
.global .align 1 .b8 _ZN41_INTERNAL_1ffc87ad_4_k_cu_a279e057_2888454cuda3std3__45__cpo6rbeginE[1];
.global .align 1 .b8 _ZN41_INTERNAL_1ffc87ad_4_k_cu_a279e057_2888454cuda3std3__45__cpo4rendE[1];
.global .align 1 .b8 _ZN41_INTERNAL_1ffc87ad_4_k_cu_a279e057_2888454cuda3std3__45__cpo7crbeginE[1];
.global .align 1 .b8 _ZN41_INTERNAL_1ffc87ad_4_k_cu_a279e057_2888454cuda3std3__45__cpo5crendE[1];
.global .align 1 .b8 _ZN41_INTERNAL_1ffc87ad_4_k_cu_a279e057_2888454cuda3std3__443_GLOBAL__N__1ffc87ad_4_k_cu_a279e057_2888456ignoreE[1];
.global .align 1 .b8 _ZN41_INTERNAL_1ffc87ad_4_k_cu_a279e057_2888454cuda3std3__419piecewise_constructE[1];
.global .align 1 .b8 _ZN41_INTERNAL_1ffc87ad_4_k_cu_a279e057_2888454cuda3std3__48in_placeE[1];
.global .align 1 .b8 _ZN41_INTERNAL_1ffc87ad_4_k_cu_a279e057_2888454cuda3std3__420unreachable_sentinelE[1];
.global .align 1 .b8 _ZN41_INTERNAL_1ffc87ad_4_k_cu_a279e057_2888454cuda3std3__47nulloptE[1];
.global .align 1 .b8 _ZN41_INTERNAL_1ffc87ad_4_k_cu_a279e057_2888454cuda3std3__48unexpectE[1];
.global .align 1 .b8 _ZN41_INTERNAL_1ffc87ad_4_k_cu_a279e057_2888454cuda3std6ranges3__45__cpo4swapE[1];
.global .align 1 .b8 _ZN41_INTERNAL_1ffc87ad_4_k_cu_a279e057_2888454cuda3std6ranges3__45__cpo9iter_moveE[1];
.global .align 1 .b8 _ZN41_INTERNAL_1ffc87ad_4_k_cu_a279e057_2888454cuda3std6ranges3__45__cpo5beginE[1];
.global .align 1 .b8 _ZN41_INTERNAL_1ffc87ad_4_k_cu_a279e057_2888454cuda3std6ranges3__45__cpo3endE[1];
.global .align 1 .b8 _ZN41_INTERNAL_1ffc87ad_4_k_cu_a279e057_2888454cuda3std6ranges3__45__cpo6cbeginE[1];
.global .align 1 .b8 _ZN41_INTERNAL_1ffc87ad_4_k_cu_a279e057_2888454cuda3std6ranges3__45__cpo4cendE[1];
.global .align 1 .b8 _ZN41_INTERNAL_1ffc87ad_4_k_cu_a279e057_2888454cuda3std6ranges3__45__cpo7advanceE[1];
.global .align 1 .b8 _ZN41_INTERNAL_1ffc87ad_4_k_cu_a279e057_2888454cuda3std6ranges3__45__cpo9iter_swapE[1];
.global .align 1 .b8 _ZN41_INTERNAL_1ffc87ad_4_k_cu_a279e057_2888454cuda3std6ranges3__45__cpo4nextE[1];
.global .align 1 .b8 _ZN41_INTERNAL_1ffc87ad_4_k_cu_a279e057_2888454cuda3std6ranges3__45__cpo4prevE[1];
.global .align 1 .b8 _ZN41_INTERNAL_1ffc87ad_4_k_cu_a279e057_2888454cuda3std6ranges3__45__cpo4dataE[1];
.global .align 1 .b8 _ZN41_INTERNAL_1ffc87ad_4_k_cu_a279e057_2888454cuda3std6ranges3__45__cpo5cdataE[1];
.global .align 1 .b8 _ZN41_INTERNAL_1ffc87ad_4_k_cu_a279e057_2888454cuda3std6ranges3__45__cpo4sizeE[1];
.global .align 1 .b8 _ZN41_INTERNAL_1ffc87ad_4_k_cu_a279e057_2888454cuda3std6ranges3__45__cpo5ssizeE[1];
.global .align 1 .b8 _ZN41_INTERNAL_1ffc87ad_4_k_cu_a279e057_2888454cuda3std6ranges3__45__cpo8distanceE[1];
.global .align 1 .b8 _ZN41_INTERNAL_1ffc87ad_4_k_cu_a279e057_2888456thrust24THRUST_300001_SM_1000_NS8cuda_cub3parE[1];
.global .align 1 .b8 _ZN41_INTERNAL_1ffc87ad_4_k_cu_a279e057_2888456thrust24THRUST_300001_SM_1000_NS8cuda_cub10par_nosyncE[1];
.global .align 1 .b8 _ZN41_INTERNAL_1ffc87ad_4_k_cu_a279e057_2888456thrust24THRUST_300001_SM_1000_NS6system6detail10sequential3seqE[1];
.global .align 1 .b8 _ZN41_INTERNAL_1ffc87ad_4_k_cu_a279e057_2888456thrust24THRUST_300001_SM_1000_NS12placeholders2_1E[1];
.global .align 1 .b8 _ZN41_INTERNAL_1ffc87ad_4_k_cu_a279e057_2888456thrust24THRUST_300001_SM_1000_NS12placeholders2_2E[1];
.global .align 1 .b8 _ZN41_INTERNAL_1ffc87ad_4_k_cu_a279e057_2888456thrust24THRUST_300001_SM_1000_NS12placeholders2_3E[1];
.global .align 1 .b8 _ZN41_INTERNAL_1ffc87ad_4_k_cu_a279e057_2888456thrust24THRUST_300001_SM_1000_NS12placeholders2_4E[1];
.global .align 1 .b8 _ZN41_INTERNAL_1ffc87ad_4_k_cu_a279e057_2888456thrust24THRUST_300001_SM_1000_NS12placeholders2_5E[1];
.global .align 1 .b8 _ZN41_INTERNAL_1ffc87ad_4_k_cu_a279e057_2888456thrust24THRUST_300001_SM_1000_NS12placeholders2_6E[1];
.global .align 1 .b8 _ZN41_INTERNAL_1ffc87ad_4_k_cu_a279e057_2888456thrust24THRUST_300001_SM_1000_NS12placeholders2_7E[1];
.global .align 1 .b8 _ZN41_INTERNAL_1ffc87ad_4_k_cu_a279e057_2888456thrust24THRUST_300001_SM_1000_NS12placeholders2_8E[1];
.global .align 1 .b8 _ZN41_INTERNAL_1ffc87ad_4_k_cu_a279e057_2888456thrust24THRUST_300001_SM_1000_NS12placeholders2_9E[1];
.global .align 1 .b8 _ZN41_INTERNAL_1ffc87ad_4_k_cu_a279e057_2888456thrust24THRUST_300001_SM_1000_NS12placeholders3_10E[1];
.global .align 1 .b8 _ZN41_INTERNAL_1ffc87ad_4_k_cu_a279e057_2888456thrust24THRUST_300001_SM_1000_NS3seqE[1];

.visible .entry _ZN3cub18CUB_300001_SM_10006detail11EmptyKernelIvEEvv()
{


	ret;

}


// ===== COMPILED SASS (sm_100) =====

	.target	sm_100

	.elftype	@"ET_EXEC"


//--------------------- .note.nv.tkinfo           --------------------------
	.section	.note.nv.tkinfo,"",@"SHT_NOTE"
	.sectionflags	@"SHF_NOTE_NV_TKINFO"
	.tkinfo
        /*0018*/ 	.word	0x00000002
        /*0030*/ 	.string	""
        /*0030*/ 	.string	"ptxas"
        /*0030*/ 	.string	"Cuda compilation tools, release 13.0, V13.0.88"
        /*0030*/ 	.string	"Build cuda_13.0.r13.0/compiler.36424714_0"
        /*0030*/ 	.string	"-arch sm_100 -m 64 "



//--------------------- .note.nv.cuinfo           --------------------------
	.section	.note.nv.cuinfo,"",@"SHT_NOTE"
	.sectionflags	@"SHF_NOTE_NV_CUINFO"
        /*0018*/ 	.short	0x0002
        /*001a*/ 	.short	0x0064
        /*001c*/ 	.short	0x0082
	.zero		2


//--------------------- .nv.info                  --------------------------
	.section	.nv.info,"",@"SHT_CUDA_INFO"
	.align	4


	//----- nvinfo : EIATTR_REGCOUNT
	.align		4
        /*0000*/ 	.byte	0x04, 0x2f
        /*0002*/ 	.short	(.L_53 - .L_52)
	.align		4
.L_52:
        /*0004*/ 	.word	index@(_ZN3cub18CUB_300001_SM_10006detail11EmptyKernelIvEEvv)
        /*0008*/ 	.word	0x00000004


	//----- nvinfo : EIATTR_FRAME_SIZE
	.align		4
.L_53:
        /*000c*/ 	.byte	0x04, 0x11
        /*000e*/ 	.short	(.L_55 - .L_54)
	.align		4
.L_54:
        /*0010*/ 	.word	index@(_ZN3cub18CUB_300001_SM_10006detail11EmptyKernelIvEEvv)
        /*0014*/ 	.word	0x00000000


	//----- nvinfo : EIATTR_MIN_STACK_SIZE
	.align		4
.L_55:
        /*0018*/ 	.byte	0x04, 0x12
        /*001a*/ 	.short	(.L_57 - .L_56)
	.align		4
.L_56:
        /*001c*/ 	.word	index@(_ZN3cub18CUB_300001_SM_10006detail11EmptyKernelIvEEvv)
        /*0020*/ 	.word	0x00000000
.L_57:


//--------------------- .nv.compat                --------------------------
	.section	.nv.compat,"",@"SHT_CUDA_COMPAT_INFO"
	.align	4
        /*0000*/ 	.byte	0x02, 0x09, 0x00, 0x00, 0x02, 0x02, 0x01, 0x00, 0x02, 0x05, 0x05, 0x00, 0x03, 0x07, 0x01, 0x01
        /*0010*/ 	.byte	0x02, 0x03, 0x00, 0x00, 0x02, 0x06, 0x01, 0x00, 0x04, 0x0b, 0x08, 0x00, 0x09, 0x00, 0x00, 0x00
        /*0020*/ 	.byte	0x00, 0x00, 0x00, 0x00


//--------------------- .nv.info._ZN3cub18CUB_300001_SM_10006detail11EmptyKernelIvEEvv --------------------------
	.section	.nv.info._ZN3cub18CUB_300001_SM_10006detail11EmptyKernelIvEEvv,"",@"SHT_CUDA_INFO"
	.sectionflags	@""
	.align	4


	//----- nvinfo : EIATTR_CUDA_API_VERSION
	.align		4
        /*0000*/ 	.byte	0x04, 0x37
        /*0002*/ 	.short	(.L_59 - .L_58)
.L_58:
        /*0004*/ 	.word	0x00000082


	//----- nvinfo : EIATTR_SPARSE_MMA_MASK
	.align		4
.L_59:
        /*0008*/ 	.byte	0x03, 0x50
        /*000a*/ 	.short	0x0000


	//----- nvinfo : EIATTR_MAXREG_COUNT
	.align		4
        /*000c*/ 	.byte	0x03, 0x1b
        /*000e*/ 	.short	0x00ff


	//----- nvinfo : EIATTR_MERCURY_ISA_VERSION
	.align		4
        /*0010*/ 	.byte	0x03, 0x5f
        /*0012*/ 	.short	0x0101


	//----- nvinfo : EIATTR_VRC_CTA_INIT_COUNT
	.align		4
        /*0014*/ 	.byte	0x02, 0x4a
	.zero		1
	.zero		1


	//----- nvinfo : EIATTR_EXIT_INSTR_OFFSETS
	.align		4
        /*0018*/ 	.byte	0x04, 0x1c
        /*001a*/ 	.short	(.L_61 - .L_60)


	//   ....[0]....
.L_60:
        /*001c*/ 	.word	0x00000010


	//----- nvinfo : EIATTR_SW_WAR
	.align		4
.L_61:
        /*0020*/ 	.byte	0x04, 0x36
        /*0022*/ 	.short	(.L_63 - .L_62)
.L_62:
        /*0024*/ 	.word	0x00000008
.L_63:


//--------------------- .nv.callgraph             --------------------------
	.section	.nv.callgraph,"",@"SHT_CUDA_CALLGRAPH"
	.align	4
	.sectionentsize	8
	.align		4
        /*0000*/ 	.word	0x00000000
	.align		4
        /*0004*/ 	.word	0xffffffff
	.align		4
        /*0008*/ 	.word	0x00000000
	.align		4
        /*000c*/ 	.word	0xfffffffe
	.align		4
        /*0010*/ 	.word	0x00000000
	.align		4
        /*0014*/ 	.word	0xfffffffd
	.align		4
        /*0018*/ 	.word	0x00000000
	.align		4
        /*001c*/ 	.word	0xfffffffc


//--------------------- .nv.constant4             --------------------------
	.section	.nv.constant4,"a",@progbits
	.align	8
	.align		8
.nv.constant4:
        /*0000*/ 	.dword	precalc_xorwow_matrix
	.align		8
        /*0008*/ 	.dword	precalc_xorwow_offset_matrix
	.align		8
        /*0010*/ 	.dword	mrg32k3aM1
	.align		8
        /*0018*/ 	.dword	mrg32k3aM2
	.align		8
        /*0020*/ 	.dword	mrg32k3aM1SubSeq
	.align		8
        /*0028*/ 	.dword	mrg32k3aM2SubSeq
	.align		8
        /*0030*/ 	.dword	mrg32k3aM1Seq
	.align		8
        /*0038*/ 	.dword	mrg32k3aM2Seq
	.align		8
        /*0040*/ 	.dword	_ZN41_INTERNAL_1ffc87ad_4_k_cu_a279e057_2888554cuda3std3__45__cpo5beginE
	.align		8
        /*0048*/ 	.dword	_ZN41_INTERNAL_1ffc87ad_4_k_cu_a279e057_2888554cuda3std3__45__cpo3endE
	.align		8
        /*0050*/ 	.dword	_ZN41_INTERNAL_1ffc87ad_4_k_cu_a279e057_2888554cuda3std3__45__cpo6cbeginE
	.align		8
        /*0058*/ 	.dword	_ZN41_INTERNAL_1ffc87ad_4_k_cu_a279e057_2888554cuda3std3__45__cpo4cendE
	.align		8
        /*0060*/ 	.dword	_ZN41_INTERNAL_1ffc87ad_4_k_cu_a279e057_2888554cuda3std3__45__cpo6rbeginE
	.align		8
        /*0068*/ 	.dword	_ZN41_INTERNAL_1ffc87ad_4_k_cu_a279e057_2888554cuda3std3__45__cpo4rendE
	.align		8
        /*0070*/ 	.dword	_ZN41_INTERNAL_1ffc87ad_4_k_cu_a279e057_2888554cuda3std3__45__cpo7crbeginE
	.align		8
        /*0078*/ 	.dword	_ZN41_INTERNAL_1ffc87ad_4_k_cu_a279e057_2888554cuda3std3__45__cpo5crendE
	.align		8
        /*0080*/ 	.dword	_ZN41_INTERNAL_1ffc87ad_4_k_cu_a279e057_2888554cuda3std3__443_GLOBAL__N__1ffc87ad_4_k_cu_a279e057_2888556ignoreE
	.align		8
        /*0088*/ 	.dword	_ZN41_INTERNAL_1ffc87ad_4_k_cu_a279e057_2888554cuda3std3__419piecewise_constructE
	.align		8
        /*0090*/ 	.dword	_ZN41_INTERNAL_1ffc87ad_4_k_cu_a279e057_2888554cuda3std3__48in_placeE
	.align		8
        /*0098*/ 	.dword	_ZN41_INTERNAL_1ffc87ad_4_k_cu_a279e057_2888554cuda3std3__420unreachable_sentinelE
	.align		8
        /*00a0*/ 	.dword	_ZN41_INTERNAL_1ffc87ad_4_k_cu_a279e057_2888554cuda3std3__47nulloptE
	.align		8
        /*00a8*/ 	.dword	_ZN41_INTERNAL_1ffc87ad_4_k_cu_a279e057_2888554cuda3std3__48unexpectE
	.align		8
        /*00b0*/ 	.dword	_ZN41_INTERNAL_1ffc87ad_4_k_cu_a279e057_2888554cuda3std6ranges3__45__cpo4swapE
	.align		8
        /*00b8*/ 	.dword	_ZN41_INTERNAL_1ffc87ad_4_k_cu_a279e057_2888554cuda3std6ranges3__45__cpo9iter_moveE
	.align		8
        /*00c0*/ 	.dword	_ZN41_INTERNAL_1ffc87ad_4_k_cu_a279e057_2888554cuda3std6ranges3__45__cpo5beginE
	.align		8
        /*00c8*/ 	.dword	_ZN41_INTERNAL_1ffc87ad_4_k_cu_a279e057_2888554cuda3std6ranges3__45__cpo3endE
	.align		8
        /*00d0*/ 	.dword	_ZN41_INTERNAL_1ffc87ad_4_k_cu_a279e057_2888554cuda3std6ranges3__45__cpo6cbeginE
	.align		8
        /*00d8*/ 	.dword	_ZN41_INTERNAL_1ffc87ad_4_k_cu_a279e057_2888554cuda3std6ranges3__45__cpo4cendE
	.align		8
        /*00e0*/ 	.dword	_ZN41_INTERNAL_1ffc87ad_4_k_cu_a279e057_2888554cuda3std6ranges3__45__cpo7advanceE
	.align		8
        /*00e8*/ 	.dword	_ZN41_INTERNAL_1ffc87ad_4_k_cu_a279e057_2888554cuda3std6ranges3__45__cpo9iter_swapE
	.align		8
        /*00f0*/ 	.dword	_ZN41_INTERNAL_1ffc87ad_4_k_cu_a279e057_2888554cuda3std6ranges3__45__cpo4nextE
	.align		8
        /*00f8*/ 	.dword	_ZN41_INTERNAL_1ffc87ad_4_k_cu_a279e057_2888554cuda3std6ranges3__45__cpo4prevE
	.align		8
        /*0100*/ 	.dword	_ZN41_INTERNAL_1ffc87ad_4_k_cu_a279e057_2888554cuda3std6ranges3__45__cpo4dataE
	.align		8
        /*0108*/ 	.dword	_ZN41_INTERNAL_1ffc87ad_4_k_cu_a279e057_2888554cuda3std6ranges3__45__cpo5cdataE
	.align		8
        /*0110*/ 	.dword	_ZN41_INTERNAL_1ffc87ad_4_k_cu_a279e057_2888554cuda3std6ranges3__45__cpo4sizeE
	.align		8
        /*0118*/ 	.dword	_ZN41_INTERNAL_1ffc87ad_4_k_cu_a279e057_2888554cuda3std6ranges3__45__cpo5ssizeE
	.align		8
        /*0120*/ 	.dword	_ZN41_INTERNAL_1ffc87ad_4_k_cu_a279e057_2888554cuda3std6ranges3__45__cpo8distanceE
	.align		8
        /*0128*/ 	.dword	_ZN41_INTERNAL_1ffc87ad_4_k_cu_a279e057_2888556thrust24THRUST_300001_SM_1000_NS8cuda_cub3parE
	.align		8
        /*0130*/ 	.dword	_ZN41_INTERNAL_1ffc87ad_4_k_cu_a279e057_2888556thrust24THRUST_300001_SM_1000_NS8cuda_cub10par_nosyncE
	.align		8
        /*0138*/ 	.dword	_ZN41_INTERNAL_1ffc87ad_4_k_cu_a279e057_2888556thrust24THRUST_300001_SM_1000_NS6system6detail10sequential3seqE
	.align		8
        /*0140*/ 	.dword	_ZN41_INTERNAL_1ffc87ad_4_k_cu_a279e057_2888556thrust24THRUST_300001_SM_1000_NS12placeholders2_1E
	.align		8
        /*0148*/ 	.dword	_ZN41_INTERNAL_1ffc87ad_4_k_cu_a279e057_2888556thrust24THRUST_300001_SM_1000_NS12placeholders2_2E
	.align		8
        /*0150*/ 	.dword	_ZN41_INTERNAL_1ffc87ad_4_k_cu_a279e057_2888556thrust24THRUST_300001_SM_1000_NS12placeholders2_3E
	.align		8
        /*0158*/ 	.dword	_ZN41_INTERNAL_1ffc87ad_4_k_cu_a279e057_2888556thrust24THRUST_300001_SM_1000_NS12placeholders2_4E
	.align		8
        /*0160*/ 	.dword	_ZN41_INTERNAL_1ffc87ad_4_k_cu_a279e057_2888556thrust24THRUST_300001_SM_1000_NS12placeholders2_5E
	.align		8
        /*0168*/ 	.dword	_ZN41_INTERNAL_1ffc87ad_4_k_cu_a279e057_2888556thrust24THRUST_300001_SM_1000_NS12placeholders2_6E
	.align		8
        /*0170*/ 	.dword	_ZN41_INTERNAL_1ffc87ad_4_k_cu_a279e057_2888556thrust24THRUST_300001_SM_1000_NS12placeholders2_7E
	.align		8
        /*0178*/ 	.dword	_ZN41_INTERNAL_1ffc87ad_4_k_cu_a279e057_2888556thrust24THRUST_300001_SM_1000_NS12placeholders2_8E
	.align		8
        /*0180*/ 	.dword	_ZN41_INTERNAL_1ffc87ad_4_k_cu_a279e057_2888556thrust24THRUST_300001_SM_1000_NS12placeholders2_9E
	.align		8
        /*0188*/ 	.dword	_ZN41_INTERNAL_1ffc87ad_4_k_cu_a279e057_2888556thrust24THRUST_300001_SM_1000_NS12placeholders3_10E
	.align		8
        /*0190*/ 	.dword	_ZN41_INTERNAL_1ffc87ad_4_k_cu_a279e057_2888556thrust24THRUST_300001_SM_1000_NS3seqE


//--------------------- .nv.constant3             --------------------------
	.section	.nv.constant3,"a",@progbits
	.align	8
.nv.constant3:
	.type		__cr_lgamma_table,@object
	.size		__cr_lgamma_table,(.L_8 - __cr_lgamma_table)
__cr_lgamma_table:
        /*0000*/ 	.byte	0x00, 0x00, 0x00, 0x00, 0x00, 0x00, 0x00, 0x00, 0x00, 0x00, 0x00, 0x00, 0x00, 0x00, 0x00, 0x00
        /*0010*/ 	.byte	0xef, 0x39, 0xfa, 0xfe, 0x42, 0x2e, 0xe6, 0x3f, 0x02, 0x20, 0x2a, 0xfa, 0x0b, 0xab, 0xfc, 0x3f
        /*0020*/ 	.byte	0xf9, 0x2c, 0x92, 0x7c, 0xa7, 0x6c, 0x09, 0x40, 0xc9, 0x79, 0x44, 0x3c, 0x64, 0x26, 0x13, 0x40
        /*0030*/ 	.byte	0xca, 0x01, 0xcf, 0x3a, 0x27, 0x51, 0x1a, 0x40, 0x30, 0xcc, 0x2d, 0xf3, 0xe1, 0x0c, 0x21, 0x40
        /*0040*/ 	.byte	0x0d, 0xb7, 0xfc, 0x82, 0x8e, 0x35, 0x25, 0x40
.L_8:


//--------------------- .text._ZN3cub18CUB_300001_SM_10006detail11EmptyKernelIvEEvv --------------------------
	.section	.text._ZN3cub18CUB_300001_SM_10006detail11EmptyKernelIvEEvv,"ax",@progbits
	.align	128
        .global         _ZN3cub18CUB_300001_SM_10006detail11EmptyKernelIvEEvv
        .type           _ZN3cub18CUB_300001_SM_10006detail11EmptyKernelIvEEvv,@function
        .size           _ZN3cub18CUB_300001_SM_10006detail11EmptyKernelIvEEvv,(.L_x_1 - _ZN3cub18CUB_300001_SM_10006detail11EmptyKernelIvEEvv)
        .other          _ZN3cub18CUB_300001_SM_10006detail11EmptyKernelIvEEvv,@"STO_CUDA_ENTRY STV_DEFAULT"
_ZN3cub18CUB_300001_SM_10006detail11EmptyKernelIvEEvv:
.text._ZN3cub18CUB_300001_SM_10006detail11EmptyKernelIvEEvv:
[----:B------:R-:W-:Y:S01]  /*0000*/  LDC R1, c[0x0][0x37c] ;  /* 0x0000df00ff017b82 */ /* 0x000fe20000000800 */
[----:B------:R-:W-:Y:S05]  /*0010*/  EXIT ;  /* 0x000000000000794d */ /* 0x000fea0003800000 */
.L_x_0:
[----:B------:R-:W-:-:S00]  /*0020*/  BRA `(.L_x_0) ;  /* 0xfffffffc00fc7947 */ /* 0x000fc0000383ffff */
[----:B------:R-:W-:-:S00]  /*0030*/  NOP ;  /* 0x0000000000007918 */ /* 0x000fc00000000000 */
        /* <DEDUP_REMOVED lines=12> */
.L_x_1:


//--------------------- .nv.global.init           --------------------------
	.section	.nv.global.init,"aw",@progbits
	.align	4
.nv.global.init:
	.type		mrg32k3aM1SubSeq,@object
	.size		mrg32k3aM1SubSeq,(mrg32k3aM2SubSeq - mrg32k3aM1SubSeq)
mrg32k3aM1SubSeq:
        /*0000*/ 	.byte	0x0b, 0xcc, 0xee, 0x04, 0x73, 0x29, 0x8b, 0x6f, 0xf6, 0x53, 0x03, 0xf6, 0x23, 0xf6, 0xea, 0xda
        /* <DEDUP_REMOVED lines=125> */
	.type		mrg32k3aM2SubSeq,@object
	.size		mrg32k3aM2SubSeq,(mrg32k3aM1 - mrg32k3aM2SubSeq)
mrg32k3aM2SubSeq:
        /* <DEDUP_REMOVED lines=126> */
	.type		mrg32k3aM1,@object
	.size		mrg32k3aM1,(mrg32k3aM1Seq - mrg32k3aM1)
mrg32k3aM1:
        /* <DEDUP_REMOVED lines=144> */
	.type		mrg32k3aM1Seq,@object
	.size		mrg32k3aM1Seq,(mrg32k3aM2 - mrg32k3aM1Seq)
mrg32k3aM1Seq:
        /* <DEDUP_REMOVED lines=144> */
	.type		mrg32k3aM2,@object
	.size		mrg32k3aM2,(mrg32k3aM2Seq - mrg32k3aM2)
mrg32k3aM2:
        /* <DEDUP_REMOVED lines=144> */
	.type		mrg32k3aM2Seq,@object
	.size		mrg32k3aM2Seq,(precalc_xorwow_matrix - mrg32k3aM2Seq)
mrg32k3aM2Seq:
        /* <DEDUP_REMOVED lines=144> */
	.type		precalc_xorwow_matrix,@object
	.size		precalc_xorwow_matrix,(precalc_xorwow_offset_matrix - precalc_xorwow_matrix)
precalc_xorwow_matrix:
        /* <DEDUP_REMOVED lines=6400> */
	.type		precalc_xorwow_offset_matrix,@object
	.size		precalc_xorwow_offset_matrix,(.L_1 - precalc_xorwow_offset_matrix)
precalc_xorwow_offset_matrix:
        /* <DEDUP_REMOVED lines=6400> */
.L_1:


//--------------------- .nv.shared.reserved.0     --------------------------
	.section	.nv.shared.reserved.0,"aw",@nobits
	.weak		__nv_reservedSMEM_offset_0_alias
	.size		__nv_reservedSMEM_offset_0_alias, 0, 64
	.other		__nv_reservedSMEM_offset_0_alias,@"STO_CUDA_RESERVED_SHARED STV_DEFAULT"
__nv_reservedSMEM_offset_0_alias:
	.zero		0
	.zero		64


//--------------------- .nv.global                --------------------------
	.section	.nv.global,"aw",@nobits
.nv.global:
	.type		_ZN41_INTERNAL_1ffc87ad_4_k_cu_a279e057_2888556thrust24THRUST_300001_SM_1000_NS3seqE,@object
	.size		_ZN41_INTERNAL_1ffc87ad_4_k_cu_a279e057_2888556thrust24THRUST_300001_SM_1000_NS3seqE,(_ZN41_INTERNAL_1ffc87ad_4_k_cu_a279e057_2888554cuda3std3__48in_placeE - _ZN41_INTERNAL_1ffc87ad_4_k_cu_a279e057_2888556thrust24THRUST_300001_SM_1000_NS3seqE)
_ZN41_INTERNAL_1ffc87ad_4_k_cu_a279e057_2888556thrust24THRUST_300001_SM_1000_NS3seqE:
	.zero		1
	.type		_ZN41_INTERNAL_1ffc87ad_4_k_cu_a279e057_2888554cuda3std3__48in_placeE,@object
	.size		_ZN41_INTERNAL_1ffc87ad_4_k_cu_a279e057_2888554cuda3std3__48in_placeE,(_ZN41_INTERNAL_1ffc87ad_4_k_cu_a279e057_2888554cuda3std6ranges3__45__cpo4sizeE - _ZN41_INTERNAL_1ffc87ad_4_k_cu_a279e057_2888554cuda3std3__48in_placeE)
_ZN41_INTERNAL_1ffc87ad_4_k_cu_a279e057_2888554cuda3std3__48in_placeE:
	.zero		1
	.type		_ZN41_INTERNAL_1ffc87ad_4_k_cu_a279e057_2888554cuda3std6ranges3__45__cpo4sizeE,@object
	.size		_ZN41_INTERNAL_1ffc87ad_4_k_cu_a279e057_2888554cuda3std6ranges3__45__cpo4sizeE,(_ZN41_INTERNAL_1ffc87ad_4_k_cu_a279e057_2888556thrust24THRUST_300001_SM_1000_NS12placeholders2_3E - _ZN41_INTERNAL_1ffc87ad_4_k_cu_a279e057_2888554cuda3std6ranges3__45__cpo4sizeE)
_ZN41_INTERNAL_1ffc87ad_4_k_cu_a279e057_2888554cuda3std6ranges3__45__cpo4sizeE:
	.zero		1
	.type		_ZN41_INTERNAL_1ffc87ad_4_k_cu_a279e057_2888556thrust24THRUST_300001_SM_1000_NS12placeholders2_3E,@object
	.size		_ZN41_INTERNAL_1ffc87ad_4_k_cu_a279e057_2888556thrust24THRUST_300001_SM_1000_NS12placeholders2_3E,(_ZN41_INTERNAL_1ffc87ad_4_k_cu_a279e057_2888554cuda3std3__45__cpo6cbeginE - _ZN41_INTERNAL_1ffc87ad_4_k_cu_a279e057_2888556thrust24THRUST_300001_SM_1000_NS12placeholders2_3E)
_ZN41_INTERNAL_1ffc87ad_4_k_cu_a279e057_2888556thrust24THRUST_300001_SM_1000_NS12placeholders2_3E:
	.zero		1
	.type		_ZN41_INTERNAL_1ffc87ad_4_k_cu_a279e057_2888554cuda3std3__45__cpo6cbeginE,@object
	.size		_ZN41_INTERNAL_1ffc87ad_4_k_cu_a279e057_2888554cuda3std3__45__cpo6cbeginE,(_ZN41_INTERNAL_1ffc87ad_4_k_cu_a279e057_2888554cuda3std6ranges3__45__cpo6cbeginE - _ZN41_INTERNAL_1ffc87ad_4_k_cu_a279e057_2888554cuda3std3__45__cpo6cbeginE)
_ZN41_INTERNAL_1ffc87ad_4_k_cu_a279e057_2888554cuda3std3__45__cpo6cbeginE:
	.zero		1
	.type		_ZN41_INTERNAL_1ffc87ad_4_k_cu_a279e057_2888554cuda3std6ranges3__45__cpo6cbeginE,@object
	.size		_ZN41_INTERNAL_1ffc87ad_4_k_cu_a279e057_2888554cuda3std6ranges3__45__cpo6cbeginE,(_ZN41_INTERNAL_1ffc87ad_4_k_cu_a279e057_2888556thrust24THRUST_300001_SM_1000_NS12placeholders2_7E - _ZN41_INTERNAL_1ffc87ad_4_k_cu_a279e057_2888554cuda3std6ranges3__45__cpo6cbeginE)
_ZN41_INTERNAL_1ffc87ad_4_k_cu_a279e057_2888554cuda3std6ranges3__45__cpo6cbeginE:
	.zero		1
	.type		_ZN41_INTERNAL_1ffc87ad_4_k_cu_a279e057_2888556thrust24THRUST_300001_SM_1000_NS12placeholders2_7E,@object
	.size		_ZN41_INTERNAL_1ffc87ad_4_k_cu_a279e057_2888556thrust24THRUST_300001_SM_1000_NS12placeholders2_7E,(_ZN41_INTERNAL_1ffc87ad_4_k_cu_a279e057_2888554cuda3std3__45__cpo7crbeginE - _ZN41_INTERNAL_1ffc87ad_4_k_cu_a279e057_2888556thrust24THRUST_300001_SM_1000_NS12placeholders2_7E)
_ZN41_INTERNAL_1ffc87ad_4_k_cu_a279e057_2888556thrust24THRUST_300001_SM_1000_NS12placeholders2_7E:
	.zero		1
	.type		_ZN41_INTERNAL_1ffc87ad_4_k_cu_a279e057_2888554cuda3std3__45__cpo7crbeginE,@object
	.size		_ZN41_INTERNAL_1ffc87ad_4_k_cu_a279e057_2888554cuda3std3__45__cpo7crbeginE,(_ZN41_INTERNAL_1ffc87ad_4_k_cu_a279e057_2888554cuda3std6ranges3__45__cpo4nextE - _ZN41_INTERNAL_1ffc87ad_4_k_cu_a279e057_2888554cuda3std3__45__cpo7crbeginE)
_ZN41_INTERNAL_1ffc87ad_4_k_cu_a279e057_2888554cuda3std3__45__cpo7crbeginE:
	.zero		1
	.type		_ZN41_INTERNAL_1ffc87ad_4_k_cu_a279e057_2888554cuda3std6ranges3__45__cpo4nextE,@object
	.size		_ZN41_INTERNAL_1ffc87ad_4_k_cu_a279e057_2888554cuda3std6ranges3__45__cpo4nextE,(_ZN41_INTERNAL_1ffc87ad_4_k_cu_a279e057_2888554cuda3std6ranges3__45__cpo4swapE - _ZN41_INTERNAL_1ffc87ad_4_k_cu_a279e057_2888554cuda3std6ranges3__45__cpo4nextE)
_ZN41_INTERNAL_1ffc87ad_4_k_cu_a279e057_2888554cuda3std6ranges3__45__cpo4nextE:
	.zero		1
	.type		_ZN41_INTERNAL_1ffc87ad_4_k_cu_a279e057_2888554cuda3std6ranges3__45__cpo4swapE,@object
	.size		_ZN41_INTERNAL_1ffc87ad_4_k_cu_a279e057_2888554cuda3std6ranges3__45__cpo4swapE,(_ZN41_INTERNAL_1ffc87ad_4_k_cu_a279e057_2888556thrust24THRUST_300001_SM_1000_NS8cuda_cub10par_nosyncE - _ZN41_INTERNAL_1ffc87ad_4_k_cu_a279e057_2888554cuda3std6ranges3__45__cpo4swapE)
_ZN41_INTERNAL_1ffc87ad_4_k_cu_a279e057_2888554cuda3std6ranges3__45__cpo4swapE:
	.zero		1
	.type		_ZN41_INTERNAL_1ffc87ad_4_k_cu_a279e057_2888556thrust24THRUST_300001_SM_1000_NS8cuda_cub10par_nosyncE,@object
	.size		_ZN41_INTERNAL_1ffc87ad_4_k_cu_a279e057_2888556thrust24THRUST_300001_SM_1000_NS8cuda_cub10par_nosyncE,(_ZN41_INTERNAL_1ffc87ad_4_k_cu_a279e057_2888556thrust24THRUST_300001_SM_1000_NS12placeholders2_9E - _ZN41_INTERNAL_1ffc87ad_4_k_cu_a279e057_2888556thrust24THRUST_300001_SM_1000_NS8cuda_cub10par_nosyncE)
_ZN41_INTERNAL_1ffc87ad_4_k_cu_a279e057_2888556thrust24THRUST_300001_SM_1000_NS8cuda_cub10par_nosyncE:
	.zero		1
	.type		_ZN41_INTERNAL_1ffc87ad_4_k_cu_a279e057_2888556thrust24THRUST_300001_SM_1000_NS12placeholders2_9E,@object
	.size		_ZN41_INTERNAL_1ffc87ad_4_k_cu_a279e057_2888556thrust24THRUST_300001_SM_1000_NS12placeholders2_9E,(_ZN41_INTERNAL_1ffc87ad_4_k_cu_a279e057_2888554cuda3std3__443_GLOBAL__N__1ffc87ad_4_k_cu_a279e057_2888556ignoreE - _ZN41_INTERNAL_1ffc87ad_4_k_cu_a279e057_2888556thrust24THRUST_300001_SM_1000_NS12placeholders2_9E)
_ZN41_INTERNAL_1ffc87ad_4_k_cu_a279e057_2888556thrust24THRUST_300001_SM_1000_NS12placeholders2_9E:
	.zero		1
	.type		_ZN41_INTERNAL_1ffc87ad_4_k_cu_a279e057_2888554cuda3std3__443_GLOBAL__N__1ffc87ad_4_k_cu_a279e057_2888556ignoreE,@object
	.size		_ZN41_INTERNAL_1ffc87ad_4_k_cu_a279e057_2888554cuda3std3__443_GLOBAL__N__1ffc87ad_4_k_cu_a279e057_2888556ignoreE,(_ZN41_INTERNAL_1ffc87ad_4_k_cu_a279e057_2888554cuda3std6ranges3__45__cpo4dataE - _ZN41_INTERNAL_1ffc87ad_4_k_cu_a279e057_2888554cuda3std3__443_GLOBAL__N__1ffc87ad_4_k_cu_a279e057_2888556ignoreE)
_ZN41_INTERNAL_1ffc87ad_4_k_cu_a279e057_2888554cuda3std3__443_GLOBAL__N__1ffc87ad_4_k_cu_a279e057_2888556ignoreE:
	.zero		1
	.type		_ZN41_INTERNAL_1ffc87ad_4_k_cu_a279e057_2888554cuda3std6ranges3__45__cpo4dataE,@object
	.size		_ZN41_INTERNAL_1ffc87ad_4_k_cu_a279e057_2888554cuda3std6ranges3__45__cpo4dataE,(_ZN41_INTERNAL_1ffc87ad_4_k_cu_a279e057_2888556thrust24THRUST_300001_SM_1000_NS12placeholders2_1E - _ZN41_INTERNAL_1ffc87ad_4_k_cu_a279e057_2888554cuda3std6ranges3__45__cpo4dataE)
_ZN41_INTERNAL_1ffc87ad_4_k_cu_a279e057_2888554cuda3std6ranges3__45__cpo4dataE:
	.zero		1
	.type		_ZN41_INTERNAL_1ffc87ad_4_k_cu_a279e057_2888556thrust24THRUST_300001_SM_1000_NS12placeholders2_1E,@object
	.size		_ZN41_INTERNAL_1ffc87ad_4_k_cu_a279e057_2888556thrust24THRUST_300001_SM_1000_NS12placeholders2_1E,(_ZN41_INTERNAL_1ffc87ad_4_k_cu_a279e057_2888554cuda3std3__45__cpo5beginE - _ZN41_INTERNAL_1ffc87ad_4_k_cu_a279e057_2888556thrust24THRUST_300001_SM_1000_NS12placeholders2_1E)
_ZN41_INTERNAL_1ffc87ad_4_k_cu_a279e057_2888556thrust24THRUST_300001_SM_1000_NS12placeholders2_1E:
	.zero		1
	.type		_ZN41_INTERNAL_1ffc87ad_4_k_cu_a279e057_2888554cuda3std3__45__cpo5beginE,@object
	.size		_ZN41_INTERNAL_1ffc87ad_4_k_cu_a279e057_2888554cuda3std3__45__cpo5beginE,(_ZN41_INTERNAL_1ffc87ad_4_k_cu_a279e057_2888554cuda3std6ranges3__45__cpo5beginE - _ZN41_INTERNAL_1ffc87ad_4_k_cu_a279e057_2888554cuda3std3__45__cpo5beginE)
_ZN41_INTERNAL_1ffc87ad_4_k_cu_a279e057_2888554cuda3std3__45__cpo5beginE:
	.zero		1
	.type		_ZN41_INTERNAL_1ffc87ad_4_k_cu_a279e057_2888554cuda3std6ranges3__45__cpo5beginE,@object
	.size		_ZN41_INTERNAL_1ffc87ad_4_k_cu_a279e057_2888554cuda3std6ranges3__45__cpo5beginE,(_ZN41_INTERNAL_1ffc87ad_4_k_cu_a279e057_2888556thrust24THRUST_300001_SM_1000_NS12placeholders2_5E - _ZN41_INTERNAL_1ffc87ad_4_k_cu_a279e057_2888554cuda3std6ranges3__45__cpo5beginE)
_ZN41_INTERNAL_1ffc87ad_4_k_cu_a279e057_2888554cuda3std6ranges3__45__cpo5beginE:
	.zero		1
	.type		_ZN41_INTERNAL_1ffc87ad_4_k_cu_a279e057_2888556thrust24THRUST_300001_SM_1000_NS12placeholders2_5E,@object
	.size		_ZN41_INTERNAL_1ffc87ad_4_k_cu_a279e057_2888556thrust24THRUST_300001_SM_1000_NS12placeholders2_5E,(_ZN41_INTERNAL_1ffc87ad_4_k_cu_a279e057_2888554cuda3std3__45__cpo6rbeginE - _ZN41_INTERNAL_1ffc87ad_4_k_cu_a279e057_2888556thrust24THRUST_300001_SM_1000_NS12placeholders2_5E)
_ZN41_INTERNAL_1ffc87ad_4_k_cu_a279e057_2888556thrust24THRUST_300001_SM_1000_NS12placeholders2_5E:
	.zero		1
	.type		_ZN41_INTERNAL_1ffc87ad_4_k_cu_a279e057_2888554cuda3std3__45__cpo6rbeginE,@object
	.size		_ZN41_INTERNAL_1ffc87ad_4_k_cu_a279e057_2888554cuda3std3__45__cpo6rbeginE,(_ZN41_INTERNAL_1ffc87ad_4_k_cu_a279e057_2888554cuda3std6ranges3__45__cpo7advanceE - _ZN41_INTERNAL_1ffc87ad_4_k_cu_a279e057_2888554cuda3std3__45__cpo6rbeginE)
_ZN41_INTERNAL_1ffc87ad_4_k_cu_a279e057_2888554cuda3std3__45__cpo6rbeginE:
	.zero		1
	.type		_ZN41_INTERNAL_1ffc87ad_4_k_cu_a279e057_2888554cuda3std6ranges3__45__cpo7advanceE,@object
	.size		_ZN41_INTERNAL_1ffc87ad_4_k_cu_a279e057_2888554cuda3std6ranges3__45__cpo7advanceE,(_ZN41_INTERNAL_1ffc87ad_4_k_cu_a279e057_2888554cuda3std3__47nulloptE - _ZN41_INTERNAL_1ffc87ad_4_k_cu_a279e057_2888554cuda3std6ranges3__45__cpo7advanceE)
_ZN41_INTERNAL_1ffc87ad_4_k_cu_a279e057_2888554cuda3std6ranges3__45__cpo7advanceE:
	.zero		1
	.type		_ZN41_INTERNAL_1ffc87ad_4_k_cu_a279e057_2888554cuda3std3__47nulloptE,@object
	.size		_ZN41_INTERNAL_1ffc87ad_4_k_cu_a279e057_2888554cuda3std3__47nulloptE,(_ZN41_INTERNAL_1ffc87ad_4_k_cu_a279e057_2888554cuda3std6ranges3__45__cpo8distanceE - _ZN41_INTERNAL_1ffc87ad_4_k_cu_a279e057_2888554cuda3std3__47nulloptE)
_ZN41_INTERNAL_1ffc87ad_4_k_cu_a279e057_2888554cuda3std3__47nulloptE:
	.zero		1
	.type		_ZN41_INTERNAL_1ffc87ad_4_k_cu_a279e057_2888554cuda3std6ranges3__45__cpo8distanceE,@object
	.size		_ZN41_INTERNAL_1ffc87ad_4_k_cu_a279e057_2888554cuda3std6ranges3__45__cpo8distanceE,(_ZN41_INTERNAL_1ffc87ad_4_k_cu_a279e057_2888556thrust24THRUST_300001_SM_1000_NS12placeholders3_10E - _ZN41_INTERNAL_1ffc87ad_4_k_cu_a279e057_2888554cuda3std6ranges3__45__cpo8distanceE)
_ZN41_INTERNAL_1ffc87ad_4_k_cu_a279e057_2888554cuda3std6ranges3__45__cpo8distanceE:
	.zero		1
	.type		_ZN41_INTERNAL_1ffc87ad_4_k_cu_a279e057_2888556thrust24THRUST_300001_SM_1000_NS12placeholders3_10E,@object
	.size		_ZN41_INTERNAL_1ffc87ad_4_k_cu_a279e057_2888556thrust24THRUST_300001_SM_1000_NS12placeholders3_10E,(_ZN41_INTERNAL_1ffc87ad_4_k_cu_a279e057_2888554cuda3std3__419piecewise_constructE - _ZN41_INTERNAL_1ffc87ad_4_k_cu_a279e057_2888556thrust24THRUST_300001_SM_1000_NS12placeholders3_10E)
_ZN41_INTERNAL_1ffc87ad_4_k_cu_a279e057_2888556thrust24THRUST_300001_SM_1000_NS12placeholders3_10E:
	.zero		1
	.type		_ZN41_INTERNAL_1ffc87ad_4_k_cu_a279e057_2888554cuda3std3__419piecewise_constructE,@object
	.size		_ZN41_INTERNAL_1ffc87ad_4_k_cu_a279e057_2888554cuda3std3__419piecewise_constructE,(_ZN41_INTERNAL_1ffc87ad_4_k_cu_a279e057_2888554cuda3std6ranges3__45__cpo5cdataE - _ZN41_INTERNAL_1ffc87ad_4_k_cu_a279e057_2888554cuda3std3__419piecewise_constructE)
_ZN41_INTERNAL_1ffc87ad_4_k_cu_a279e057_2888554cuda3std3__419piecewise_constructE:
	.zero		1
	.type		_ZN41_INTERNAL_1ffc87ad_4_k_cu_a279e057_2888554cuda3std6ranges3__45__cpo5cdataE,@object
	.size		_ZN41_INTERNAL_1ffc87ad_4_k_cu_a279e057_2888554cuda3std6ranges3__45__cpo5cdataE,(_ZN41_INTERNAL_1ffc87ad_4_k_cu_a279e057_2888556thrust24THRUST_300001_SM_1000_NS12placeholders2_2E - _ZN41_INTERNAL_1ffc87ad_4_k_cu_a279e057_2888554cuda3std6ranges3__45__cpo5cdataE)
_ZN41_INTERNAL_1ffc87ad_4_k_cu_a279e057_2888554cuda3std6ranges3__45__cpo5cdataE:
	.zero		1
	.type		_ZN41_INTERNAL_1ffc87ad_4_k_cu_a279e057_2888556thrust24THRUST_300001_SM_1000_NS12placeholders2_2E,@object
	.size		_ZN41_INTERNAL_1ffc87ad_4_k_cu_a279e057_2888556thrust24THRUST_300001_SM_1000_NS12placeholders2_2E,(_ZN41_INTERNAL_1ffc87ad_4_k_cu_a279e057_2888554cuda3std3__45__cpo3endE - _ZN41_INTERNAL_1ffc87ad_4_k_cu_a279e057_2888556thrust24THRUST_300001_SM_1000_NS12placeholders2_2E)
_ZN41_INTERNAL_1ffc87ad_4_k_cu_a279e057_2888556thrust24THRUST_300001_SM_1000_NS12placeholders2_2E:
	.zero		1
	.type		_ZN41_INTERNAL_1ffc87ad_4_k_cu_a279e057_2888554cuda3std3__45__cpo3endE,@object
	.size		_ZN41_INTERNAL_1ffc87ad_4_k_cu_a279e057_2888554cuda3std3__45__cpo3endE,(_ZN41_INTERNAL_1ffc87ad_4_k_cu_a279e057_2888554cuda3std6ranges3__45__cpo3endE - _ZN41_INTERNAL_1ffc87ad_4_k_cu_a279e057_2888554cuda3std3__45__cpo3endE)
_ZN41_INTERNAL_1ffc87ad_4_k_cu_a279e057_2888554cuda3std3__45__cpo3endE:
	.zero		1
	.type		_ZN41_INTERNAL_1ffc87ad_4_k_cu_a279e057_2888554cuda3std6ranges3__45__cpo3endE,@object
	.size		_ZN41_INTERNAL_1ffc87ad_4_k_cu_a279e057_2888554cuda3std6ranges3__45__cpo3endE,(_ZN41_INTERNAL_1ffc87ad_4_k_cu_a279e057_2888556thrust24THRUST_300001_SM_1000_NS12placeholders2_6E - _ZN41_INTERNAL_1ffc87ad_4_k_cu_a279e057_2888554cuda3std6ranges3__45__cpo3endE)
_ZN41_INTERNAL_1ffc87ad_4_k_cu_a279e057_2888554cuda3std6ranges3__45__cpo3endE:
	.zero		1
	.type		_ZN41_INTERNAL_1ffc87ad_4_k_cu_a279e057_2888556thrust24THRUST_300001_SM_1000_NS12placeholders2_6E,@object
	.size		_ZN41_INTERNAL_1ffc87ad_4_k_cu_a279e057_2888556thrust24THRUST_300001_SM_1000_NS12placeholders2_6E,(_ZN41_INTERNAL_1ffc87ad_4_k_cu_a279e057_2888554cuda3std3__45__cpo4rendE - _ZN41_INTERNAL_1ffc87ad_4_k_cu_a279e057_2888556thrust24THRUST_300001_SM_1000_NS12placeholders2_6E)
_ZN41_INTERNAL_1ffc87ad_4_k_cu_a279e057_2888556thrust24THRUST_300001_SM_1000_NS12placeholders2_6E:
	.zero		1
	.type		_ZN41_INTERNAL_1ffc87ad_4_k_cu_a279e057_2888554cuda3std3__45__cpo4rendE,@object
	.size		_ZN41_INTERNAL_1ffc87ad_4_k_cu_a279e057_2888554cuda3std3__45__cpo4rendE,(_ZN41_INTERNAL_1ffc87ad_4_k_cu_a279e057_2888554cuda3std6ranges3__45__cpo9iter_swapE - _ZN41_INTERNAL_1ffc87ad_4_k_cu_a279e057_2888554cuda3std3__45__cpo4rendE)
_ZN41_INTERNAL_1ffc87ad_4_k_cu_a279e057_2888554cuda3std3__45__cpo4rendE:
	.zero		1
	.type		_ZN41_INTERNAL_1ffc87ad_4_k_cu_a279e057_2888554cuda3std6ranges3__45__cpo9iter_swapE,@object
	.size		_ZN41_INTERNAL_1ffc87ad_4_k_cu_a279e057_2888554cuda3std6ranges3__45__cpo9iter_swapE,(_ZN41_INTERNAL_1ffc87ad_4_k_cu_a279e057_2888554cuda3std3__48unexpectE - _ZN41_INTERNAL_1ffc87ad_4_k_cu_a279e057_2888554cuda3std6ranges3__45__cpo9iter_swapE)
_ZN41_INTERNAL_1ffc87ad_4_k_cu_a279e057_2888554cuda3std6ranges3__45__cpo9iter_swapE:
	.zero		1
	.type		_ZN41_INTERNAL_1ffc87ad_4_k_cu_a279e057_2888554cuda3std3__48unexpectE,@object
	.size		_ZN41_INTERNAL_1ffc87ad_4_k_cu_a279e057_2888554cuda3std3__48unexpectE,(_ZN41_INTERNAL_1ffc87ad_4_k_cu_a279e057_2888556thrust24THRUST_300001_SM_1000_NS8cuda_cub3parE - _ZN41_INTERNAL_1ffc87ad_4_k_cu_a279e057_2888554cuda3std3__48unexpectE)
_ZN41_INTERNAL_1ffc87ad_4_k_cu_a279e057_2888554cuda3std3__48unexpectE:
	.zero		1
	.type		_ZN41_INTERNAL_1ffc87ad_4_k_cu_a279e057_2888556thrust24THRUST_300001_SM_1000_NS8cuda_cub3parE,@object
	.size		_ZN41_INTERNAL_1ffc87ad_4_k_cu_a279e057_2888556thrust24THRUST_300001_SM_1000_NS8cuda_cub3parE,(_ZN41_INTERNAL_1ffc87ad_4_k_cu_a279e057_2888556thrust24THRUST_300001_SM_1000_NS12placeholders2_4E - _ZN41_INTERNAL_1ffc87ad_4_k_cu_a279e057_2888556thrust24THRUST_300001_SM_1000_NS8cuda_cub3parE)
_ZN41_INTERNAL_1ffc87ad_4_k_cu_a279e057_2888556thrust24THRUST_300001_SM_1000_NS8cuda_cub3parE:
	.zero		1
	.type		_ZN41_INTERNAL_1ffc87ad_4_k_cu_a279e057_2888556thrust24THRUST_300001_SM_1000_NS12placeholders2_4E,@object
	.size		_ZN41_INTERNAL_1ffc87ad_4_k_cu_a279e057_2888556thrust24THRUST_300001_SM_1000_NS12placeholders2_4E,(_ZN41_INTERNAL_1ffc87ad_4_k_cu_a279e057_2888554cuda3std3__45__cpo4cendE - _ZN41_INTERNAL_1ffc87ad_4_k_cu_a279e057_2888556thrust24THRUST_300001_SM_1000_NS12placeholders2_4E)
_ZN41_INTERNAL_1ffc87ad_4_k_cu_a279e057_2888556thrust24THRUST_300001_SM_1000_NS12placeholders2_4E:
	.zero		1
	.type		_ZN41_INTERNAL_1ffc87ad_4_k_cu_a279e057_2888554cuda3std3__45__cpo4cendE,@object
	.size		_ZN41_INTERNAL_1ffc87ad_4_k_cu_a279e057_2888554cuda3std3__45__cpo4cendE,(_ZN41_INTERNAL_1ffc87ad_4_k_cu_a279e057_2888554cuda3std6ranges3__45__cpo4cendE - _ZN41_INTERNAL_1ffc87ad_4_k_cu_a279e057_2888554cuda3std3__45__cpo4cendE)
_ZN41_INTERNAL_1ffc87ad_4_k_cu_a279e057_2888554cuda3std3__45__cpo4cendE:
	.zero		1
	.type		_ZN41_INTERNAL_1ffc87ad_4_k_cu_a279e057_2888554cuda3std6ranges3__45__cpo4cendE,@object
	.size		_ZN41_INTERNAL_1ffc87ad_4_k_cu_a279e057_2888554cuda3std6ranges3__45__cpo4cendE,(_ZN41_INTERNAL_1ffc87ad_4_k_cu_a279e057_2888554cuda3std3__420unreachable_sentinelE - _ZN41_INTERNAL_1ffc87ad_4_k_cu_a279e057_2888554cuda3std6ranges3__45__cpo4cendE)
_ZN41_INTERNAL_1ffc87ad_4_k_cu_a279e057_2888554cuda3std6ranges3__45__cpo4cendE:
	.zero		1
	.type		_ZN41_INTERNAL_1ffc87ad_4_k_cu_a279e057_2888554cuda3std3__420unreachable_sentinelE,@object
	.size		_ZN41_INTERNAL_1ffc87ad_4_k_cu_a279e057_2888554cuda3std3__420unreachable_sentinelE,(_ZN41_INTERNAL_1ffc87ad_4_k_cu_a279e057_2888554cuda3std6ranges3__45__cpo5ssizeE - _ZN41_INTERNAL_1ffc87ad_4_k_cu_a279e057_2888554cuda3std3__420unreachable_sentinelE)
_ZN41_INTERNAL_1ffc87ad_4_k_cu_a279e057_2888554cuda3std3__420unreachable_sentinelE:
	.zero		1
	.type		_ZN41_INTERNAL_1ffc87ad_4_k_cu_a279e057_2888554cuda3std6ranges3__45__cpo5ssizeE,@object
	.size		_ZN41_INTERNAL_1ffc87ad_4_k_cu_a279e057_2888554cuda3std6ranges3__45__cpo5ssizeE,(_ZN41_INTERNAL_1ffc87ad_4_k_cu_a279e057_2888556thrust24THRUST_300001_SM_1000_NS12placeholders2_8E - _ZN41_INTERNAL_1ffc87ad_4_k_cu_a279e057_2888554cuda3std6ranges3__45__cpo5ssizeE)
_ZN41_INTERNAL_1ffc87ad_4_k_cu_a279e057_2888554cuda3std6ranges3__45__cpo5ssizeE:
	.zero		1
	.type		_ZN41_INTERNAL_1ffc87ad_4_k_cu_a279e057_2888556thrust24THRUST_300001_SM_1000_NS12placeholders2_8E,@object
	.size		_ZN41_INTERNAL_1ffc87ad_4_k_cu_a279e057_2888556thrust24THRUST_300001_SM_1000_NS12placeholders2_8E,(_ZN41_INTERNAL_1ffc87ad_4_k_cu_a279e057_2888554cuda3std3__45__cpo5crendE - _ZN41_INTERNAL_1ffc87ad_4_k_cu_a279e057_2888556thrust24THRUST_300001_SM_1000_NS12placeholders2_8E)
_ZN41_INTERNAL_1ffc87ad_4_k_cu_a279e057_2888556thrust24THRUST_300001_SM_1000_NS12placeholders2_8E:
	.zero		1
	.type		_ZN41_INTERNAL_1ffc87ad_4_k_cu_a279e057_2888554cuda3std3__45__cpo5crendE,@object
	.size		_ZN41_INTERNAL_1ffc87ad_4_k_cu_a279e057_2888554cuda3std3__45__cpo5crendE,(_ZN41_INTERNAL_1ffc87ad_4_k_cu_a279e057_2888554cuda3std6ranges3__45__cpo4prevE - _ZN41_INTERNAL_1ffc87ad_4_k_cu_a279e057_2888554cuda3std3__45__cpo5crendE)
_ZN41_INTERNAL_1ffc87ad_4_k_cu_a279e057_2888554cuda3std3__45__cpo5crendE:
	.zero		1
	.type		_ZN41_INTERNAL_1ffc87ad_4_k_cu_a279e057_2888554cuda3std6ranges3__45__cpo4prevE,@object
	.size		_ZN41_INTERNAL_1ffc87ad_4_k_cu_a279e057_2888554cuda3std6ranges3__45__cpo4prevE,(_ZN41_INTERNAL_1ffc87ad_4_k_cu_a279e057_2888554cuda3std6ranges3__45__cpo9iter_moveE - _ZN41_INTERNAL_1ffc87ad_4_k_cu_a279e057_2888554cuda3std6ranges3__45__cpo4prevE)
_ZN41_INTERNAL_1ffc87ad_4_k_cu_a279e057_2888554cuda3std6ranges3__45__cpo4prevE:
	.zero		1
	.type		_ZN41_INTERNAL_1ffc87ad_4_k_cu_a279e057_2888554cuda3std6ranges3__45__cpo9iter_moveE,@object
	.size		_ZN41_INTERNAL_1ffc87ad_4_k_cu_a279e057_2888554cuda3std6ranges3__45__cpo9iter_moveE,(_ZN41_INTERNAL_1ffc87ad_4_k_cu_a279e057_2888556thrust24THRUST_300001_SM_1000_NS6system6detail10sequential3seqE - _ZN41_INTERNAL_1ffc87ad_4_k_cu_a279e057_2888554cuda3std6ranges3__45__cpo9iter_moveE)
_ZN41_INTERNAL_1ffc87ad_4_k_cu_a279e057_2888554cuda3std6ranges3__45__cpo9iter_moveE:
	.zero		1
	.type		_ZN41_INTERNAL_1ffc87ad_4_k_cu_a279e057_2888556thrust24THRUST_300001_SM_1000_NS6system6detail10sequential3seqE,@object
	.size		_ZN41_INTERNAL_1ffc87ad_4_k_cu_a279e057_2888556thrust24THRUST_300001_SM_1000_NS6system6detail10sequential3seqE,(.L_40 - _ZN41_INTERNAL_1ffc87ad_4_k_cu_a279e057_2888556thrust24THRUST_300001_SM_1000_NS6system6detail10sequential3seqE)
_ZN41_INTERNAL_1ffc87ad_4_k_cu_a279e057_2888556thrust24THRUST_300001_SM_1000_NS6system6detail10sequential3seqE:
	.zero		1
.L_40:


//--------------------- .nv.constant0._ZN3cub18CUB_300001_SM_10006detail11EmptyKernelIvEEvv --------------------------
	.section	.nv.constant0._ZN3cub18CUB_300001_SM_10006detail11EmptyKernelIvEEvv,"a",@progbits
	.sectionflags	@""
	.align	4
.nv.constant0._ZN3cub18CUB_300001_SM_10006detail11EmptyKernelIvEEvv:
	.zero		896


//--------------------- SYMBOLS --------------------------

	.type		.nv.reservedSmem.offset0,@object
	.size		.nv.reservedSmem.offset0,0x4
